//
// Generated by NVIDIA NVVM Compiler
//
// Compiler Build ID: CL-36424714
// Cuda compilation tools, release 13.0, V13.0.88
// Based on NVVM 20.0.0
//

.version 9.0
.target sm_100
.address_size 64

	// .globl	_Z11life_kernelPiS_ii
// _ZZ11life_kernelPiS_iiE9subdomain has been demoted

.visible .entry _Z11life_kernelPiS_ii(
	.param .u64 .ptr .align 1 _Z11life_kernelPiS_ii_param_0,
	.param .u64 .ptr .align 1 _Z11life_kernelPiS_ii_param_1,
	.param .u32 _Z11life_kernelPiS_ii_param_2,
	.param .u32 _Z11life_kernelPiS_ii_param_3
)
{
	.reg .pred 	%p<28>;
	.reg .b32 	%r<97>;
	.reg .b64 	%rd<13>;
	// demoted variable
	.shared .align 4 .b8 _ZZ11life_kernelPiS_iiE9subdomain[4624];
	ld.param.u64 	%rd3, [_Z11life_kernelPiS_ii_param_0];
	ld.param.u64 	%rd2, [_Z11life_kernelPiS_ii_param_1];
	ld.param.u32 	%r32, [_Z11life_kernelPiS_ii_param_2];
	ld.param.u32 	%r33, [_Z11life_kernelPiS_ii_param_3];
	cvta.to.global.u64 	%rd1, %rd3;
	mov.u32 	%r1, %tid.x;
	mov.u32 	%r34, %tid.y;
	mov.u32 	%r35, %ctaid.x;
	mov.u32 	%r36, %ntid.x;
	mad.lo.s32 	%r2, %r35, %r36, %r1;
	mov.u32 	%r37, %ctaid.y;
	mov.u32 	%r38, %ntid.y;
	mad.lo.s32 	%r3, %r37, %r38, %r34;
	add.s32 	%r4, %r32, -1;
	add.s32 	%r39, %r33, -1;
	mul.lo.s32 	%r5, %r39, %r32;
	add.s32 	%r40, %r5, %r4;
	mul.wide.u32 	%rd4, %r40, 4;
	add.s64 	%rd5, %rd1, %rd4;
	ld.global.u32 	%r93, [%rd5];
	mov.u32 	%r41, _ZZ11life_kernelPiS_iiE9subdomain;
	mad.lo.s32 	%r42, %r34, 136, %r41;
	shl.b32 	%r43, %r1, 2;
	add.s32 	%r7, %r42, %r43;
	st.shared.u32 	[%r7], %r93;
	setp.lt.u32 	%p1, %r34, 30;
	@%p1 bra 	$L__BB0_2;
	add.s32 	%r44, %r3, 1;
	rem.u32 	%r45, %r44, %r33;
	mad.lo.s32 	%r46, %r45, %r32, %r4;
	mul.wide.u32 	%rd6, %r46, 4;
	add.s64 	%rd7, %rd1, %rd6;
	ld.global.u32 	%r47, [%rd7];
	st.shared.u32 	[%r7+272], %r47;
$L__BB0_2:
	setp.lt.u32 	%p2, %r1, 30;
	@%p2 bra 	$L__BB0_4;
	add.s32 	%r48, %r2, 1;
	rem.u32 	%r49, %r48, %r32;
	add.s32 	%r50, %r49, %r5;
	mul.wide.u32 	%rd8, %r50, 4;
	add.s64 	%rd9, %rd1, %rd8;
	ld.global.u32 	%r51, [%rd9];
	st.shared.u32 	[%r7+8], %r51;
$L__BB0_4:
	setp.eq.s32 	%p3, %r93, 2;
	selp.b32 	%r8, 1, %r93, %p3;
	selp.u32 	%r94, 1, 0, %p3;
	setp.gt.s32 	%p4, %r8, 3;
	@%p4 bra 	$L__BB0_7;
	ld.shared.u32 	%r52, [%r7+4];
	add.s32 	%r53, %r52, %r8;
	setp.eq.s32 	%p5, %r52, 2;
	selp.s32 	%r54, -1, 0, %p5;
	add.s32 	%r93, %r53, %r54;
	selp.u32 	%r55, 1, 0, %p5;
	add.s32 	%r94, %r94, %r55;
	setp.gt.s32 	%p6, %r93, 3;
	@%p6 bra 	$L__BB0_7;
	ld.shared.u32 	%r56, [%r7+8];
	add.s32 	%r57, %r56, %r93;
	setp.eq.s32 	%p7, %r56, 2;
	selp.s32 	%r58, -1, 0, %p7;
	add.s32 	%r93, %r57, %r58;
	selp.u32 	%r59, 1, 0, %p7;
	add.s32 	%r94, %r94, %r59;
$L__BB0_7:
	setp.gt.s32 	%p8, %r93, 3;
	mov.b32 	%r92, 0;
	@%p8 bra 	$L__BB0_10;
	ld.shared.u32 	%r62, [%r7+136];
	add.s32 	%r63, %r62, %r93;
	setp.eq.s32 	%p9, %r62, 2;
	selp.s32 	%r64, -1, 0, %p9;
	add.s32 	%r93, %r63, %r64;
	selp.u32 	%r65, 1, 0, %p9;
	add.s32 	%r94, %r94, %r65;
	setp.gt.s32 	%p10, %r93, 3;
	@%p10 bra 	$L__BB0_10;
	ld.shared.u32 	%r92, [%r7+140];
	ld.shared.u32 	%r66, [%r7+144];
	add.s32 	%r67, %r66, %r93;
	setp.eq.s32 	%p11, %r66, 2;
	selp.s32 	%r68, -1, 0, %p11;
	add.s32 	%r93, %r67, %r68;
	selp.u32 	%r69, 1, 0, %p11;
	add.s32 	%r94, %r94, %r69;
$L__BB0_10:
	setp.lt.s32 	%p12, %r92, 1;
	setp.gt.s32 	%p13, %r93, 3;
	and.pred  	%p14, %p12, %p13;
	@%p14 bra 	$L__BB0_14;
	setp.lt.s32 	%p15, %r92, 1;
	ld.shared.u32 	%r70, [%r7+272];
	add.s32 	%r71, %r70, %r93;
	setp.eq.s32 	%p16, %r70, 2;
	selp.s32 	%r72, -1, 0, %p16;
	add.s32 	%r93, %r71, %r72;
	selp.u32 	%r74, 1, 0, %p16;
	add.s32 	%r94, %r94, %r74;
	setp.gt.s32 	%p17, %r93, 3;
	and.pred  	%p18, %p15, %p17;
	@%p18 bra 	$L__BB0_14;
	setp.lt.s32 	%p19, %r92, 1;
	ld.shared.u32 	%r75, [%r7+276];
	add.s32 	%r76, %r75, %r93;
	setp.eq.s32 	%p20, %r75, 2;
	selp.s32 	%r77, -1, 0, %p20;
	add.s32 	%r93, %r76, %r77;
	selp.u32 	%r79, 1, 0, %p20;
	add.s32 	%r94, %r94, %r79;
	setp.gt.s32 	%p21, %r93, 3;
	and.pred  	%p22, %p19, %p21;
	@%p22 bra 	$L__BB0_14;
	ld.shared.u32 	%r80, [%r7+280];
	add.s32 	%r81, %r80, %r93;
	setp.eq.s32 	%p23, %r80, 2;
	selp.s32 	%r82, -1, 0, %p23;
	add.s32 	%r93, %r81, %r82;
	selp.u32 	%r83, 1, 0, %p23;
	add.s32 	%r94, %r94, %r83;
$L__BB0_14:
	setp.lt.u32 	%p24, %r94, 2;
	selp.b32 	%r84, 1, 2, %p24;
	add.s32 	%r85, %r93, -4;
	setp.lt.u32 	%p25, %r85, -2;
	setp.eq.s32 	%p26, %r92, 0;
	setp.eq.s32 	%p27, %r93, 3;
	selp.b32 	%r86, %r84, %r92, %p27;
	selp.b32 	%r87, %r86, %r92, %p26;
	selp.b32 	%r88, 0, %r87, %p25;
	cvta.to.global.u64 	%rd10, %rd2;
	mad.lo.s32 	%r89, %r32, %r3, %r2;
	mul.wide.s32 	%rd11, %r89, 4;
	add.s64 	%rd12, %rd10, %rd11;
	st.global.u32 	[%rd12], %r88;
	bar.sync 	0;
	ret;

}


// ===== COMPILED SASS (sm_100) =====

	.target	sm_100

	.elftype	@"ET_EXEC"


//--------------------- .note.nv.tkinfo           --------------------------
	.section	.note.nv.tkinfo,"",@"SHT_NOTE"
	.sectionflags	@"SHF_NOTE_NV_TKINFO"
	.tkinfo
        /*0018*/ 	.word	0x00000002
        /*0030*/ 	.string	""
        /*0030*/ 	.string	"ptxas"
        /*0030*/ 	.string	"Cuda compilation tools, release 13.0, V13.0.88"
        /*0030*/ 	.string	"Build cuda_13.0.r13.0/compiler.36424714_0"
        /*0030*/ 	.string	"-arch sm_100 -m 64 "



//--------------------- .note.nv.cuinfo           --------------------------
	.section	.note.nv.cuinfo,"",@"SHT_NOTE"
	.sectionflags	@"SHF_NOTE_NV_CUINFO"
        /*0018*/ 	.short	0x0002
        /*001a*/ 	.short	0x0064
        /*001c*/ 	.short	0x0082
	.zero		2


//--------------------- .nv.info                  --------------------------
	.section	.nv.info,"",@"SHT_CUDA_INFO"
	.align	4


	//----- nvinfo : EIATTR_REGCOUNT
	.align		4
        /*0000*/ 	.byte	0x04, 0x2f
        /*0002*/ 	.short	(.L_1 - .L_0)
	.align		4
.L_0:
        /*0004*/ 	.word	index@(_Z11life_kernelPiS_ii)
        /*0008*/ 	.word	0x00000014


	//----- nvinfo : EIATTR_FRAME_SIZE
	.align		4
.L_1:
        /*000c*/ 	.byte	0x04, 0x11
        /*000e*/ 	.short	(.L_3 - .L_2)
	.align		4
.L_2:
        /*0010*/ 	.word	index@(_Z11life_kernelPiS_ii)
        /*0014*/ 	.word	0x00000000


	//----- nvinfo : EIATTR_MIN_STACK_SIZE
	.align		4
.L_3:
        /*0018*/ 	.byte	0x04, 0x12
        /*001a*/ 	.short	(.L_5 - .L_4)
	.align		4
.L_4:
        /*001c*/ 	.word	index@(_Z11life_kernelPiS_ii)
        /*0020*/ 	.word	0x00000000
.L_5:


//--------------------- .nv.compat                --------------------------
	.section	.nv.compat,"",@"SHT_CUDA_COMPAT_INFO"
	.align	4
        /*0000*/ 	.byte	0x02, 0x09, 0x00, 0x00, 0x02, 0x02, 0x01, 0x00, 0x02, 0x05, 0x05, 0x00, 0x03, 0x07, 0x01, 0x01
        /*0010*/ 	.byte	0x02, 0x03, 0x00, 0x00, 0x02, 0x06, 0x01, 0x00, 0x04, 0x0b, 0x08, 0x00, 0x09, 0x00, 0x00, 0x00
        /*0020*/ 	.byte	0x00, 0x00, 0x00, 0x00


//--------------------- .nv.info._Z11life_kernelPiS_ii --------------------------
	.section	.nv.info._Z11life_kernelPiS_ii,"",@"SHT_CUDA_INFO"
	.sectionflags	@""
	.align	4


	//----- nvinfo : EIATTR_CUDA_API_VERSION
	.align		4
        /*0000*/ 	.byte	0x04, 0x37
        /*0002*/ 	.short	(.L_7 - .L_6)
.L_6:
        /*0004*/ 	.word	0x00000082


	//----- nvinfo : EIATTR_KPARAM_INFO
	.align		4
.L_7:
        /*0008*/ 	.byte	0x04, 0x17
        /*000a*/ 	.short	(.L_9 - .L_8)
.L_8:
        /*000c*/ 	.word	0x00000000
        /*0010*/ 	.short	0x0003
        /*0012*/ 	.short	0x0014
        /*0014*/ 	.byte	0x00, 0xf0, 0x11, 0x00


	//----- nvinfo : EIATTR_KPARAM_INFO
	.align		4
.L_9:
        /*0018*/ 	.byte	0x04, 0x17
        /*001a*/ 	.short	(.L_11 - .L_10)
.L_10:
        /*001c*/ 	.word	0x00000000
        /*0020*/ 	.short	0x0002
        /*0022*/ 	.short	0x0010
        /*0024*/ 	.byte	0x00, 0xf0, 0x11, 0x00


	//----- nvinfo : EIATTR_KPARAM_INFO
	.align		4
.L_11:
        /*0028*/ 	.byte	0x04, 0x17
        /*002a*/ 	.short	(.L_13 - .L_12)
.L_12:
        /*002c*/ 	.word	0x00000000
        /*0030*/ 	.short	0x0001
        /*0032*/ 	.short	0x0008
        /*0034*/ 	.byte	0x00, 0xf5, 0x21, 0x00


	//----- nvinfo : EIATTR_KPARAM_INFO
	.align		4
.L_13:
        /*0038*/ 	.byte	0x04, 0x17
        /*003a*/ 	.short	(.L_15 - .L_14)
.L_14:
        /*003c*/ 	.word	0x00000000
        /*0040*/ 	.short	0x0000
        /*0042*/ 	.short	0x0000
        /*0044*/ 	.byte	0x00, 0xf5, 0x21, 0x00


	//----- nvinfo : EIATTR_SPARSE_MMA_MASK
	.align		4
.L_15:
        /*0048*/ 	.byte	0x03, 0x50
        /*004a*/ 	.short	0x0000


	//----- nvinfo : EIATTR_MAXREG_COUNT
	.align		4
        /*004c*/ 	.byte	0x03, 0x1b
        /*004e*/ 	.short	0x00ff


	//----- nvinfo : EIATTR_NUM_BARRIERS
	.align		4
        /*0050*/ 	.byte	0x02, 0x4c
        /*0052*/ 	.byte	0x01
	.zero		1


	//----- nvinfo : EIATTR_MERCURY_ISA_VERSION
	.align		4
        /*0054*/ 	.byte	0x03, 0x5f
        /*0056*/ 	.short	0x0101


	//----- nvinfo : EIATTR_VRC_CTA_INIT_COUNT
	.align		4
        /*0058*/ 	.byte	0x02, 0x4a
	.zero		1
	.zero		1


	//----- nvinfo : EIATTR_EXIT_INSTR_OFFSETS
	.align		4
        /*005c*/ 	.byte	0x04, 0x1c
        /*005e*/ 	.short	(.L_17 - .L_16)


	//   ....[0]....
.L_16:
        /*0060*/ 	.word	0x00000ae0


	//----- nvinfo : EIATTR_CRS_STACK_SIZE
	.align		4
.L_17:
        /*0064*/ 	.byte	0x04, 0x1e
        /*0066*/ 	.short	(.L_19 - .L_18)
.L_18:
        /*0068*/ 	.word	0x00000000


	//----- nvinfo : EIATTR_CBANK_PARAM_SIZE
	.align		4
.L_19:
        /*006c*/ 	.byte	0x03, 0x19
        /*006e*/ 	.short	0x0018


	//----- nvinfo : EIATTR_PARAM_CBANK
	.align		4
        /*0070*/ 	.byte	0x04, 0x0a
        /*0072*/ 	.short	(.L_21 - .L_20)
	.align		4
.L_20:
        /*0074*/ 	.word	index@(.nv.constant0._Z11life_kernelPiS_ii)
        /*0078*/ 	.short	0x0380
        /*007a*/ 	.short	0x0018


	//----- nvinfo : EIATTR_SW_WAR
	.align		4
.L_21:
        /*007c*/ 	.byte	0x04, 0x36
        /*007e*/ 	.short	(.L_23 - .L_22)
.L_22:
        /*0080*/ 	.word	0x00000008
.L_23:


//--------------------- .nv.callgraph             --------------------------
	.section	.nv.callgraph,"",@"SHT_CUDA_CALLGRAPH"
	.align	4
	.sectionentsize	8
	.align		4
        /*0000*/ 	.word	0x00000000
	.align		4
        /*0004*/ 	.word	0xffffffff
	.align		4
        /*0008*/ 	.word	0x00000000
	.align		4
        /*000c*/ 	.word	0xfffffffe
	.align		4
        /*0010*/ 	.word	0x00000000
	.align		4
        /*0014*/ 	.word	0xfffffffd
	.align		4
        /*0018*/ 	.word	0x00000000
	.align		4
        /*001c*/ 	.word	0xfffffffc


//--------------------- .text._Z11life_kernelPiS_ii --------------------------
	.section	.text._Z11life_kernelPiS_ii,"ax",@progbits
	.align	128
        .global         _Z11life_kernelPiS_ii
        .type           _Z11life_kernelPiS_ii,@function
        .size           _Z11life_kernelPiS_ii,(.L_x_6 - _Z11life_kernelPiS_ii)
        .other          _Z11life_kernelPiS_ii,@"STO_CUDA_ENTRY STV_DEFAULT"
_Z11life_kernelPiS_ii:
.text._Z11life_kernelPiS_ii:
[----:B------:R-:W-:Y:S01]  /*0000*/  LDC R1, c[0x0][0x37c] ;  /* 0x0000df00ff017b82 */ /* 0x000fe20000000800 */
[----:B------:R-:W0:Y:S07]  /*0010*/  S2R R0, SR_TID.X ;  /* 0x0000000000007919 */ /* 0x000e2e0000002100 */
[----:B------:R-:W1:Y:S01]  /*0020*/  LDC.64 R2, c[0x0][0x390] ;  /* 0x0000e400ff027b82 */ /* 0x000e620000000a00 */
[----:B------:R-:W-:Y:S01]  /*0030*/  PLOP3.LUT P4, PT, PT, PT, PT, 0x8, 0x80 ;  /* 0x000000000080781c */ /* 0x000fe20003f8e170 */
[----:B------:R-:W2:Y:S01]  /*0040*/  S2R R4, SR_TID.Y ;  /* 0x0000000000047919 */ /* 0x000ea20000002200 */
[----:B------:R-:W-:-:S05]  /*0050*/  PLOP3.LUT P3, PT, PT, PT, PT, 0x8, 0x80 ;  /* 0x000000000080781c */ /* 0x000fca0003f6e170 */
[----:B------:R-:W3:Y:S08]  /*0060*/  S2UR UR4, SR_CTAID.X ;  /* 0x00000000000479c3 */ /* 0x000ef00000002500 */
[----:B------:R-:W3:Y:S08]  /*0070*/  LDC R11, c[0x0][0x360] ;  /* 0x0000d800ff0b7b82 */ /* 0x000ef00000000800 */
[----:B------:R-:W4:Y:S01]  /*0080*/  S2UR UR5, SR_CTAID.Y ;  /* 0x00000000000579c3 */ /* 0x000f220000002600 */
[----:B0-----:R-:W-:-:S07]  /*0090*/  ISETP.GE.U32.AND P1, PT, R0, 0x1e, PT ;  /* 0x0000001e0000780c */ /* 0x001fce0003f26070 */
[----:B------:R-:W4:Y:S01]  /*00a0*/  LDC R13, c[0x0][0x364] ;  /* 0x0000d900ff0d7b82 */ /* 0x000f220000000800 */
[----:B--2---:R-:W-:-:S05]  /*00b0*/  ISETP.GE.U32.AND P0, PT, R4, 0x1e, PT ;  /* 0x0000001e0400780c */ /* 0x004fca0003f06070 */
[----:B-1----:R-:W0:Y:S08]  /*00c0*/  @P1 I2F.U32.RP R10, R2 ;  /* 0x00000002000a1306 */ /* 0x002e300000209000 */
[----:B------:R-:W1:Y:S08]  /*00d0*/  @P0 I2F.U32.RP R5, R3 ;  /* 0x0000000300050306 */ /* 0x000e700000209000 */
[----:B0-----:R-:W0:Y:S08]  /*00e0*/  @P1 MUFU.RCP R10, R10 ;  /* 0x0000000a000a1308 */ /* 0x001e300000001000 */
[----:B-1----:R-:W1:Y:S01]  /*00f0*/  @P0 MUFU.RCP R5, R5 ;  /* 0x0000000500050308 */ /* 0x002e620000001000 */
[----:B0-----:R-:W-:-:S07]  /*0100*/  @P1 VIADD R6, R10, 0xffffffe ;  /* 0x0ffffffe0a061836 */ /* 0x001fce0000000000 */
[----:B------:R0:W2:Y:S01]  /*0110*/  @P1 F2I.FTZ.U32.TRUNC.NTZ R7, R6 ;  /* 0x0000000600071305 */ /* 0x0000a2000021f000 */
[----:B-1----:R-:W-:Y:S02]  /*0120*/  @P0 VIADD R8, R5, 0xffffffe ;  /* 0x0ffffffe05080836 */ /* 0x002fe40000000000 */
[----:B---3--:R-:W-:-:S05]  /*0130*/  IMAD R5, R11, UR4, R0 ;  /* 0x000000040b057c24 */ /* 0x008fca000f8e0200 */
[----:B------:R1:W3:Y:S01]  /*0140*/  @P0 F2I.FTZ.U32.TRUNC.NTZ R9, R8 ;  /* 0x0000000800090305 */ /* 0x0002e2000021f000 */
[----:B0-----:R-:W-:Y:S02]  /*0150*/  @P1 IMAD.MOV.U32 R6, RZ, RZ, RZ ;  /* 0x000000ffff061224 */ /* 0x001fe400078e00ff */
[--C-:B--2---:R-:W-:Y:S02]  /*0160*/  IMAD.MOV R15, RZ, RZ, -R7.reuse ;  /* 0x000000ffff0f7224 */ /* 0x104fe400078e0a07 */
[----:B-1----:R-:W-:Y:S02]  /*0170*/  @P0 IMAD.MOV.U32 R8, RZ, RZ, RZ ;  /* 0x000000ffff080224 */ /* 0x002fe400078e00ff */
[----:B------:R-:W-:Y:S02]  /*0180*/  @P1 IMAD R11, R15, R2, RZ ;  /* 0x000000020f0b1224 */ /* 0x000fe400078e02ff */
[----:B------:R-:W-:Y:S02]  /*0190*/  VIADD R15, R3, 0xffffffff ;  /* 0xffffffff030f7836 */ /* 0x000fe40000000000 */
[----:B------:R-:W-:Y:S01]  /*01a0*/  @P1 IMAD.HI.U32 R10, R7, R11, R6 ;  /* 0x0000000b070a1227 */ /* 0x000fe200078e0006 */
[----:B---3--:R-:W-:-:S03]  /*01b0*/  IADD3 R12, PT, PT, RZ, -R9, RZ ;  /* 0x80000009ff0c7210 */ /* 0x008fc60007ffe0ff */
[----:B------:R-:W-:Y:S02]  /*01c0*/  @P1 VIADD R7, R5, 0x1 ;  /* 0x0000000105071836 */ /* 0x000fe40000000000 */
[----:B----4-:R-:W-:Y:S01]  /*01d0*/  IMAD R6, R13, UR5, R4 ;  /* 0x000000050d067c24 */ /* 0x010fe2000f8e0204 */
[----:B------:R-:W0:Y:S01]  /*01e0*/  LDCU.64 UR4, c[0x0][0x358] ;  /* 0x00006b00ff0477ac */ /* 0x000e220008000a00 */
[----:B------:R-:W-:-:S04]  /*01f0*/  @P1 IMAD.HI.U32 R10, R10, R7, RZ ;  /* 0x000000070a0a1227 */ /* 0x000fc800078e00ff */
[----:B------:R-:W-:Y:S02]  /*0200*/  @P1 IMAD.MOV R10, RZ, RZ, -R10 ;  /* 0x000000ffff0a1224 */ /* 0x000fe400078e0a0a */
[----:B------:R-:W-:Y:S02]  /*0210*/  @P0 IMAD R11, R12, R3, RZ ;  /* 0x000000030c0b0224 */ /* 0x000fe400078e02ff */
[----:B------:R-:W-:Y:S02]  /*0220*/  @P1 IMAD R17, R2, R10, R7 ;  /* 0x0000000a02111224 */ /* 0x000fe400078e0207 */
[----:B------:R-:W-:Y:S01]  /*0230*/  @P0 IMAD.HI.U32 R9, R9, R11, R8 ;  /* 0x0000000b09090227 */ /* 0x000fe200078e0008 */
[----:B------:R-:W-:Y:S02]  /*0240*/  @P0 IADD3 R8, PT, PT, R6, 0x1, RZ ;  /* 0x0000000106080810 */ /* 0x000fe40007ffe0ff */
[----:B------:R-:W-:Y:S01]  /*0250*/  @P1 ISETP.GE.U32.AND P2, PT, R17, R2, PT ;  /* 0x000000021100120c */ /* 0x000fe20003f46070 */
[----:B------:R-:W-:-:S02]  /*0260*/  VIADD R13, R2, 0xffffffff ;  /* 0xffffffff020d7836 */ /* 0x000fc40000000000 */
[----:B------:R-:W-:Y:S01]  /*0270*/  @P0 IMAD.HI.U32 R9, R9, R8, RZ ;  /* 0x0000000809090227 */ /* 0x000fe200078e00ff */
[----:B------:R-:W-:-:S03]  /*0280*/  @P1 PLOP3.LUT P4, PT, P2, PT, PT, 0x80, 0x8 ;  /* 0x000000000008181c */ /* 0x000fc6000178f070 */
[----:B------:R-:W-:Y:S02]  /*0290*/  @P0 IMAD.MOV R9, RZ, RZ, -R9 ;  /* 0x000000ffff090224 */ /* 0x000fe400078e0a09 */
[----:B------:R-:W-:Y:S02]  /*02a0*/  IMAD R11, R15, R2, R13 ;  /* 0x000000020f0b7224 */ /* 0x000fe400078e020d */
[----:B------:R-:W-:Y:S02]  /*02b0*/  @P0 IMAD R12, R3, R9, R8 ;  /* 0x00000009030c0224 */ /* 0x000fe400078e0208 */
[----:B------:R-:W1:Y:S03]  /*02c0*/  LDC.64 R8, c[0x0][0x380] ;  /* 0x0000e000ff087b82 */ /* 0x000e660000000a00 */
[----:B------:R-:W-:Y:S01]  /*02d0*/  @P0 ISETP.GE.U32.AND P2, PT, R12, R3, PT ;  /* 0x000000030c00020c */ /* 0x000fe20003f46070 */
[----:B------:R-:W-:-:S03]  /*02e0*/  @P4 IMAD.IADD R17, R17, 0x1, -R2 ;  /* 0x0000000111114824 */ /* 0x000fc600078e0a02 */
[----:B------:R-:W-:Y:S02]  /*02f0*/  @P0 PLOP3.LUT P3, PT, P2, PT, PT, 0x80, 0x8 ;  /* 0x000000000008081c */ /* 0x000fe4000176f070 */
[----:B------:R-:W-:Y:S02]  /*0300*/  @P1 ISETP.GE.U32.AND P4, PT, R17, R2, PT ;  /* 0x000000021100120c */ /* 0x000fe40003f86070 */
[----:B------:R-:W-:Y:S02]  /*0310*/  PLOP3.LUT P2, PT, PT, PT, PT, 0x8, 0x80 ;  /* 0x000000000080781c */ /* 0x000fe40003f4e170 */
[----:B------:R-:W-:Y:S02]  /*0320*/  @P1 PLOP3.LUT P2, PT, P4, PT, PT, 0x80, 0x8 ;  /* 0x000000000008181c */ /* 0x000fe4000274f070 */
[----:B------:R-:W-:-:S05]  /*0330*/  ISETP.NE.U32.OR P4, PT, R2, RZ, !P1 ;  /* 0x000000ff0200720c */ /* 0x000fca0004f85470 */
[-C--:B------:R-:W-:Y:S02]  /*0340*/  @P3 IADD3 R12, PT, PT, R12, -R3.reuse, RZ ;  /* 0x800000030c0c3210 */ /* 0x080fe40007ffe0ff */
[----:B------:R-:W-:Y:S02]  /*0350*/  PLOP3.LUT P3, PT, PT, PT, PT, 0x8, 0x80 ;  /* 0x000000000080781c */ /* 0x000fe40003f6e170 */
[----:B------:R-:W-:Y:S01]  /*0360*/  @P0 ISETP.GE.U32.AND P5, PT, R12, R3, PT ;  /* 0x000000030c00020c */ /* 0x000fe20003fa6070 */
[----:B-1----:R-:W-:-:S03]  /*0370*/  IMAD.WIDE.U32 R10, R11, 0x4, R8 ;  /* 0x000000040b0a7825 */ /* 0x002fc600078e0008 */
[----:B------:R-:W-:Y:S01]  /*0380*/  @P0 PLOP3.LUT P3, PT, P5, PT, PT, 0x80, 0x8 ;  /* 0x000000000008081c */ /* 0x000fe20002f6f070 */
[----:B------:R-:W-:Y:S01]  /*0390*/  @P2 IMAD.IADD R17, R17, 0x1, -R2 ;  /* 0x0000000111112824 */ /* 0x000fe200078e0a02 */
[----:B------:R-:W-:Y:S01]  /*03a0*/  @!P4 LOP3.LUT R17, RZ, R2, RZ, 0x33, !PT ;  /* 0x00000002ff11c212 */ /* 0x000fe200078e33ff */
[----:B0-----:R0:W2:Y:S01]  /*03b0*/  LDG.E R7, desc[UR4][R10.64] ;  /* 0x000000040a077981 */ /* 0x0010a2000c1e1900 */
[----:B------:R-:W-:-:S03]  /*03c0*/  ISETP.NE.U32.OR P5, PT, R3, RZ, !P0 ;  /* 0x000000ff0300720c */ /* 0x000fc600047a5470 */
[----:B------:R-:W-:-:S04]  /*03d0*/  @P1 IMAD R15, R15, R2, R17 ;  /* 0x000000020f0f1224 */ /* 0x000fc800078e0211 */
[----:B------:R-:W-:-:S06]  /*03e0*/  @P1 IMAD.WIDE.U32 R14, R15, 0x4, R8 ;  /* 0x000000040f0e1825 */ /* 0x000fcc00078e0008 */
[----:B------:R-:W3:Y:S01]  /*03f0*/  @P1 LDG.E R15, desc[UR4][R14.64] ;  /* 0x000000040e0f1981 */ /* 0x000ee2000c1e1900 */
[-C--:B------:R-:W-:Y:S02]  /*0400*/  @P3 IADD3 R12, PT, PT, R12, -R3.reuse, RZ ;  /* 0x800000030c0c3210 */ /* 0x080fe40007ffe0ff */
[----:B------:R-:W-:-:S05]  /*0410*/  @!P5 LOP3.LUT R12, RZ, R3, RZ, 0x33, !PT ;  /* 0x00000003ff0cd212 */ /* 0x000fca00078e33ff */
[----:B------:R-:W-:-:S04]  /*0420*/  @P0 IMAD R13, R12, R2, R13 ;  /* 0x000000020c0d0224 */ /* 0x000fc800078e020d */
[----:B------:R-:W-:-:S05]  /*0430*/  @P0 IMAD.WIDE.U32 R12, R13, 0x4, R8 ;  /* 0x000000040d0c0825 */ /* 0x000fca00078e0008 */
[----:B------:R1:W5:Y:S01]  /*0440*/  @P0 LDG.E R3, desc[UR4][R12.64] ;  /* 0x000000040c030981 */ /* 0x000362000c1e1900 */
[----:B------:R-:W0:Y:S01]  /*0450*/  S2R R9, SR_CgaCtaId ;  /* 0x0000000000097919 */ /* 0x000e220000008800 */
[----:B------:R-:W-:-:S04]  /*0460*/  MOV R8, 0x400 ;  /* 0x0000040000087802 */ /* 0x000fc80000000f00 */
[----:B0-----:R-:W-:Y:S02]  /*0470*/  LEA R11, R9, R8, 0x18 ;  /* 0x00000008090b7211 */ /* 0x001fe400078ec0ff */
[----:B------:R-:W0:Y:S03]  /*0480*/  LDC.64 R8, c[0x0][0x388] ;  /* 0x0000e200ff087b82 */ /* 0x000e260000000a00 */
[----:B------:R-:W-:-:S04]  /*0490*/  IMAD R11, R4, 0x88, R11 ;  /* 0x00000088040b7824 */ /* 0x000fc800078e020b */
[----:B------:R-:W-:Y:S01]  /*04a0*/  IMAD R4, R0, 0x4, R11 ;  /* 0x0000000400047824 */ /* 0x000fe200078e020b */
[----:B--2---:R-:W-:-:S04]  /*04b0*/  ISETP.NE.AND P2, PT, R7, 0x2, PT ;  /* 0x000000020700780c */ /* 0x004fc80003f45270 */
[----:B------:R1:W-:Y:S01]  /*04c0*/  STS [R4], R7 ;  /* 0x0000000704007388 */ /* 0x0003e20000000800 */
[----:B------:R-:W-:-:S04]  /*04d0*/  SEL R10, R7, 0x1, P2 ;  /* 0x00000001070a7807 */ /* 0x000fc80001000000 */
[----:B------:R-:W-:Y:S01]  /*04e0*/  ISETP.GT.AND P3, PT, R10, 0x3, PT ;  /* 0x000000030a00780c */ /* 0x000fe20003f64270 */
[----:B---3--:R1:W-:Y:S01]  /*04f0*/  @P1 STS [R4+0x8], R15 ;  /* 0x0000080f04001388 */ /* 0x0083e20000000800 */
[----:B------:R-:W-:-:S11]  /*0500*/  SEL R0, RZ, 0x1, P2 ;  /* 0x00000001ff007807 */ /* 0x000fd60001000000 */
[----:B0-----:R-:W-:Y:S05]  /*0510*/  @P3 BRA `(.L_x_0) ;  /* 0x0000000000483947 */ /* 0x001fea0003800000 */
[----:B-1----:R-:W0:Y:S02]  /*0520*/  LDS R7, [R4+0x4] ;  /* 0x0000040004077984 */ /* 0x002e240000000800 */
[----:B0-----:R-:W-:Y:S01]  /*0530*/  ISETP.NE.AND P1, PT, R7, 0x2, PT ;  /* 0x000000020700780c */ /* 0x001fe20003f25270 */
[----:B------:R-:W-:-:S05]  /*0540*/  IMAD.IADD R10, R10, 0x1, R7 ;  /* 0x000000010a0a7824 */ /* 0x000fca00078e0207 */
[----:B------:R-:W-:-:S07]  /*0550*/  IADD3 R7, PT, PT, R10, -0x1, RZ ;  /* 0xffffffff0a077810 */ /* 0x000fce0007ffe0ff */
[----:B------:R-:W-:Y:S02]  /*0560*/  @P1 IMAD.MOV R7, RZ, RZ, R10 ;  /* 0x000000ffff071224 */ /* 0x000fe400078e020a */
[C---:B------:R-:W-:Y:S01]  /*0570*/  VIADD R10, R0.reuse, 0x1 ;  /* 0x00000001000a7836 */ /* 0x040fe20000000000 */
[----:B------:R-:W-:Y:S02]  /*0580*/  @P1 IADD3 R10, PT, PT, R0, RZ, RZ ;  /* 0x000000ff000a1210 */ /* 0x000fe40007ffe0ff */
[----:B------:R-:W-:-:S03]  /*0590*/  ISETP.GT.AND P2, PT, R7, 0x3, PT ;  /* 0x000000030700780c */ /* 0x000fc60003f44270 */
[----:B------:R-:W-:-:S10]  /*05a0*/  IMAD.MOV.U32 R0, RZ, RZ, R10 ;  /* 0x000000ffff007224 */ /* 0x000fd400078e000a */
[----:B------:R-:W0:Y:S02]  /*05b0*/  @!P2 LDS R12, [R4+0x8] ;  /* 0x00000800040ca984 */ /* 0x000e240000000800 */
[----:B0-----:R-:W-:Y:S01]  /*05c0*/  ISETP.NE.AND P3, PT, R12, 0x2, !P2 ;  /* 0x000000020c00780c */ /* 0x001fe20005765270 */
[----:B------:R-:W-:Y:S01]  /*05d0*/  @!P2 IMAD.IADD R10, R7, 0x1, R12 ;  /* 0x00000001070aa824 */ /* 0x000fe200078e020c */
[----:B------:R-:W-:-:S03]  /*05e0*/  @!P2 IADD3 R12, PT, PT, R0, 0x1, RZ ;  /* 0x00000001000ca810 */ /* 0x000fc60007ffe0ff */
[----:B------:R-:W-:-:S08]  /*05f0*/  @!P2 VIADD R11, R10, 0xffffffff ;  /* 0xffffffff0a0ba836 */ /* 0x000fd00000000000 */
[----:B------:R-:W-:Y:S01]  /*0600*/  @P3 IADD3 R11, PT, PT, R10, RZ, RZ ;  /* 0x000000ff0a0b3210 */ /* 0x000fe20007ffe0ff */
[----:B------:R-:W-:-:S04]  /*0610*/  @P3 IMAD.MOV R12, RZ, RZ, R0 ;  /* 0x000000ffff0c3224 */ /* 0x000fc800078e0200 */
[----:B------:R-:W-:Y:S02]  /*0620*/  @!P2 IMAD.MOV.U32 R0, RZ, RZ, R12 ;  /* 0x000000ffff00a224 */ /* 0x000fe400078e000c */
[----:B------:R-:W-:-:S07]  /*0630*/  @!P2 IMAD.MOV.U32 R7, RZ, RZ, R11 ;  /* 0x000000ffff07a224 */ /* 0x000fce00078e000b */
.L_x_0:
[----:B------:R-:W-:Y:S01]  /*0640*/  ISETP.GT.AND P1, PT, R7, 0x3, PT ;  /* 0x000000030700780c */ /* 0x000fe20003f24270 */
[----:B------:R-:W-:Y:S01]  /*0650*/  BSSY.RECONVERGENT B0, `(.L_x_1) ;  /* 0x0000016000007945 */ /* 0x000fe20003800200 */
[----:B------:R-:W-:-:S11]  /*0660*/  HFMA2 R10, -RZ, RZ, 0, 0 ;  /* 0x00000000ff0a7431 */ /* 0x000fd600000001ff */
[----:B------:R-:W-:Y:S05]  /*0670*/  @P1 BRA `(.L_x_2) ;  /* 0x00000000004c1947 */ /* 0x000fea0003800000 */
[----:B-1----:R-:W0:Y:S01]  /*0680*/  LDS R12, [R4+0x88] ;  /* 0x00008800040c7984 */ /* 0x002e220000000800 */
[----:B------:R-:W-:Y:S01]  /*0690*/  VIADD R11, R0, 0x1 ;  /* 0x00000001000b7836 */ /* 0x000fe20000000000 */
[----:B0-----:R-:W-:Y:S01]  /*06a0*/  ISETP.NE.AND P1, PT, R12, 0x2, PT ;  /* 0x000000020c00780c */ /* 0x001fe20003f25270 */
[----:B------:R-:W-:-:S04]  /*06b0*/  IMAD.IADD R12, R7, 0x1, R12 ;  /* 0x00000001070c7824 */ /* 0x000fc800078e020c */
[----:B------:R-:W-:-:S08]  /*06c0*/  VIADD R7, R12, 0xffffffff ;  /* 0xffffffff0c077836 */ /* 0x000fd00000000000 */
[----:B------:R-:W-:Y:S01]  /*06d0*/  @P1 IADD3 R7, PT, PT, R12, RZ, RZ ;  /* 0x000000ff0c071210 */ /* 0x000fe20007ffe0ff */
[----:B------:R-:W-:-:S03]  /*06e0*/  @P1 IMAD.MOV R11, RZ, RZ, R0 ;  /* 0x000000ffff0b1224 */ /* 0x000fc600078e0200 */
[----:B------:R-:W-:Y:S02]  /*06f0*/  ISETP.GT.AND P2, PT, R7, 0x3, PT ;  /* 0x000000030700780c */ /* 0x000fe40003f44270 */
[----:B------:R-:W-:-:S11]  /*0700*/  MOV R0, R11 ;  /* 0x0000000b00007202 */ /* 0x000fd60000000f00 */
[----:B------:R-:W-:Y:S05]  /*0710*/  @P2 BRA `(.L_x_2) ;  /* 0x0000000000242947 */ /* 0x000fea0003800000 */
[----:B------:R-:W0:Y:S01]  /*0720*/  LDS R12, [R4+0x90] ;  /* 0x00009000040c7984 */ /* 0x000e220000000800 */
[----:B------:R-:W-:-:S03]  /*0730*/  VIADD R11, R0, 0x1 ;  /* 0x00000001000b7836 */ /* 0x000fc60000000000 */
[----:B------:R2:W3:Y:S01]  /*0740*/  LDS R10, [R4+0x8c] ;  /* 0x00008c00040a7984 */ /* 0x0004e20000000800 */
[----:B0-----:R-:W-:Y:S01]  /*0750*/  ISETP.NE.AND P1, PT, R12, 0x2, PT ;  /* 0x000000020c00780c */ /* 0x001fe20003f25270 */
[----:B------:R-:W-:-:S05]  /*0760*/  IMAD.IADD R12, R7, 0x1, R12 ;  /* 0x00000001070c7824 */ /* 0x000fca00078e020c */
[----:B------:R-:W-:-:S07]  /*0770*/  IADD3 R7, PT, PT, R12, -0x1, RZ ;  /* 0xffffffff0c077810 */ /* 0x000fce0007ffe0ff */
[----:B------:R-:W-:Y:S02]  /*0780*/  @P1 IMAD.MOV R11, RZ, RZ, R0 ;  /* 0x000000ffff0b1224 */ /* 0x000fe400078e0200 */
[----:B------:R-:W-:-:S03]  /*0790*/  @P1 IMAD.MOV R7, RZ, RZ, R12 ;  /* 0x000000ffff071224 */ /* 0x000fc600078e020c */
[----:B--23--:R-:W-:-:S07]  /*07a0*/  MOV R0, R11 ;  /* 0x0000000b00007202 */ /* 0x00cfce0000000f00 */
.L_x_2:
[----:B------:R-:W-:Y:S05]  /*07b0*/  BSYNC.RECONVERGENT B0 ;  /* 0x0000000000007941 */ /* 0x000fea0003800200 */
.L_x_1:
[----:B-1----:R-:W-:Y:S01]  /*07c0*/  IMAD.MOV.U32 R13, RZ, RZ, R10 ;  /* 0x000000ffff0d7224 */ /* 0x002fe200078e000a */
[----:B-----5:R0:W-:Y:S01]  /*07d0*/  @P0 STS [R4+0x110], R3 ;  /* 0x0001100304000388 */ /* 0x0201e20000000800 */
[----:B------:R-:W-:Y:S01]  /*07e0*/  ISETP.GT.AND P2, PT, R7, 0x3, PT ;  /* 0x000000030700780c */ /* 0x000fe20003f44270 */
[----:B------:R-:W-:Y:S02]  /*07f0*/  BSSY.RECONVERGENT B0, `(.L_x_3) ;  /* 0x0000022000007945 */ /* 0x000fe40003800200 */
[C---:B------:R-:W-:Y:S02]  /*0800*/  ISETP.LT.AND P3, PT, R13.reuse, 0x1, PT ;  /* 0x000000010d00780c */ /* 0x040fe40003f61270 */
[----:B------:R-:W-:-:S11]  /*0810*/  ISETP.NE.AND P1, PT, R13, RZ, PT ;  /* 0x000000ff0d00720c */ /* 0x000fd60003f25270 */
[----:B0-----:R-:W-:Y:S05]  /*0820*/  @P2 BRA P3, `(.L_x_4) ;  /* 0x0000000000782947 */ /* 0x001fea0001800000 */
[----:B------:R-:W0:Y:S01]  /*0830*/  LDS R10, [R4+0x110] ;  /* 0x00011000040a7984 */ /* 0x000e220000000800 */
[----:B------:R-:W-:Y:S01]  /*0840*/  ISETP.LT.AND P3, PT, R13, 0x1, PT ;  /* 0x000000010d00780c */ /* 0x000fe20003f61270 */
[----:B------:R-:W-:Y:S01]  /*0850*/  VIADD R3, R0, 0x1 ;  /* 0x0000000100037836 */ /* 0x000fe20000000000 */
[----:B0-----:R-:W-:Y:S01]  /*0860*/  ISETP.NE.AND P2, PT, R10, 0x2, PT ;  /* 0x000000020a00780c */ /* 0x001fe20003f45270 */
[----:B------:R-:W-:-:S05]  /*0870*/  IMAD.IADD R10, R7, 0x1, R10 ;  /* 0x00000001070a7824 */ /* 0x000fca00078e020a */
[----:B------:R-:W-:-:S07]  /*0880*/  IADD3 R7, PT, PT, R10, -0x1, RZ ;  /* 0xffffffff0a077810 */ /* 0x000fce0007ffe0ff */
[----:B------:R-:W-:Y:S01]  /*0890*/  @P2 IMAD.MOV R7, RZ, RZ, R10 ;  /* 0x000000ffff072224 */ /* 0x000fe200078e020a */
[----:B------:R-:W-:-:S04]  /*08a0*/  @P2 IADD3 R3, PT, PT, R0, RZ, RZ ;  /* 0x000000ff00032210 */ /* 0x000fc80007ffe0ff */
[----:B------:R-:W-:Y:S01]  /*08b0*/  ISETP.GT.AND P0, PT, R7, 0x3, PT ;  /* 0x000000030700780c */ /* 0x000fe20003f04270 */
[----:B------:R-:W-:-:S12]  /*08c0*/  IMAD.MOV.U32 R0, RZ, RZ, R3 ;  /* 0x000000ffff007224 */ /* 0x000fd800078e0003 */
[----:B------:R-:W-:Y:S05]  /*08d0*/  @P0 BRA P3, `(.L_x_4) ;  /* 0x00000000004c0947 */ /* 0x000fea0001800000 */
[----:B------:R-:W0:Y:S01]  /*08e0*/  LDS R10, [R4+0x114] ;  /* 0x00011400040a7984 */ /* 0x000e220000000800 */
[----:B------:R-:W-:Y:S01]  /*08f0*/  VIADD R3, R0, 0x1 ;  /* 0x0000000100037836 */ /* 0x000fe20000000000 */
[----:B0-----:R-:W-:Y:S01]  /*0900*/  ISETP.NE.AND P2, PT, R10, 0x2, PT ;  /* 0x000000020a00780c */ /* 0x001fe20003f45270 */
[----:B------:R-:W-:-:S05]  /*0910*/  IMAD.IADD R10, R7, 0x1, R10 ;  /* 0x00000001070a7824 */ /* 0x000fca00078e020a */
[----:B------:R-:W-:-:S07]  /*0920*/  IADD3 R7, PT, PT, R10, -0x1, RZ ;  /* 0xffffffff0a077810 */ /* 0x000fce0007ffe0ff */
[----:B------:R-:W-:Y:S01]  /*0930*/  @P2 IMAD.MOV R7, RZ, RZ, R10 ;  /* 0x000000ffff072224 */ /* 0x000fe200078e020a */
[----:B------:R-:W-:-:S04]  /*0940*/  @P2 IADD3 R3, PT, PT, R0, RZ, RZ ;  /* 0x000000ff00032210 */ /* 0x000fc80007ffe0ff */
[----:B------:R-:W-:Y:S01]  /*0950*/  ISETP.GT.AND P0, PT, R7, 0x3, PT ;  /* 0x000000030700780c */ /* 0x000fe20003f04270 */
[----:B------:R-:W-:-:S03]  /*0960*/  IMAD.MOV.U32 R0, RZ, RZ, R3 ;  /* 0x000000ffff007224 */ /* 0x000fc600078e0003 */
[----:B------:R-:W-:-:S13]  /*0970*/  ISETP.LT.AND P0, PT, R13, 0x1, P0 ;  /* 0x000000010d00780c */ /* 0x000fda0000701270 */
[----:B------:R-:W0:Y:S01]  /*0980*/  @!P0 LDS R10, [R4+0x118] ;  /* 0x00011800040a8984 */ /* 0x000e220000000800 */
[----:B------:R-:W-:Y:S02]  /*0990*/  @!P0 IADD3 R11, PT, PT, R0, 0x1, RZ ;  /* 0x00000001000b8810 */ /* 0x000fe40007ffe0ff */
[----:B0-----:R-:W-:Y:S01]  /*09a0*/  ISETP.NE.AND P3, PT, R10, 0x2, !P0 ;  /* 0x000000020a00780c */ /* 0x001fe20004765270 */
[----:B------:R-:W-:-:S04]  /*09b0*/  @!P0 IMAD.IADD R10, R7, 0x1, R10 ;  /* 0x00000001070a8824 */ /* 0x000fc800078e020a */
[----:B------:R-:W-:-:S08]  /*09c0*/  @!P0 VIADD R3, R10, 0xffffffff ;  /* 0xffffffff0a038836 */ /* 0x000fd00000000000 */
[----:B------:R-:W-:Y:S01]  /*09d0*/  @P3 IADD3 R3, PT, PT, R10, RZ, RZ ;  /* 0x000000ff0a033210 */ /* 0x000fe20007ffe0ff */
[----:B------:R-:W-:-:S04]  /*09e0*/  @P3 IMAD.MOV R11, RZ, RZ, R0 ;  /* 0x000000ffff0b3224 */ /* 0x000fc800078e0200 */
[----:B------:R-:W-:Y:S02]  /*09f0*/  @!P0 IMAD.MOV.U32 R0, RZ, RZ, R11 ;  /* 0x000000ffff008224 */ /* 0x000fe400078e000b */
[----:B------:R-:W-:-:S07]  /*0a00*/  @!P0 IMAD.MOV.U32 R7, RZ, RZ, R3 ;  /* 0x000000ffff078224 */ /* 0x000fce00078e0003 */
.L_x_4:
[----:B------:R-:W-:Y:S05]  /*0a10*/  BSYNC.RECONVERGENT B0 ;  /* 0x0000000000007941 */ /* 0x000fea0003800200 */
.L_x_3:
[----:B------:R-:W-:Y:S01]  /*0a20*/  ISETP.GE.U32.AND P0, PT, R0, 0x2, PT ;  /* 0x000000020000780c */ /* 0x000fe20003f06070 */
[----:B------:R-:W-:Y:S01]  /*0a30*/  HFMA2 R0, -RZ, RZ, 0, 5.9604644775390625e-08 ;  /* 0x00000001ff007431 */ /* 0x000fe200000001ff */
[C---:B------:R-:W-:Y:S01]  /*0a40*/  ISETP.NE.AND P2, PT, R7.reuse, 0x3, PT ;  /* 0x000000030700780c */ /* 0x040fe20003f45270 */
[----:B------:R-:W-:Y:S02]  /*0a50*/  VIADD R7, R7, 0xfffffffc ;  /* 0xfffffffc07077836 */ /* 0x000fe40000000000 */
[----:B------:R-:W-:-:S04]  /*0a60*/  IMAD R5, R6, R2, R5 ;  /* 0x0000000206057224 */ /* 0x000fc800078e0205 */
[----:B------:R-:W-:Y:S01]  /*0a70*/  IMAD.WIDE R8, R5, 0x4, R8 ;  /* 0x0000000405087825 */ /* 0x000fe200078e0208 */
[----:B------:R-:W-:Y:S02]  /*0a80*/  SEL R0, R0, 0x2, !P0 ;  /* 0x0000000200007807 */ /* 0x000fe40004000000 */
[----:B------:R-:W-:Y:S02]  /*0a90*/  ISETP.GE.U32.AND P0, PT, R7, -0x2, PT ;  /* 0xfffffffe0700780c */ /* 0x000fe40003f06070 */
[----:B------:R-:W-:-:S04]  /*0aa0*/  @!P1 SEL R13, R0, R13, !P2 ;  /* 0x0000000d000d9207 */ /* 0x000fc80005000000 */
[----:B------:R-:W-:-:S05]  /*0ab0*/  SEL R3, R13, RZ, P0 ;  /* 0x000000ff0d037207 */ /* 0x000fca0000000000 */
[----:B------:R-:W-:Y:S01]  /*0ac0*/  STG.E desc[UR4][R8.64], R3 ;  /* 0x0000000308007986 */ /* 0x000fe2000c101904 */
[----:B------:R-:W-:Y:S06]  /*0ad0*/  BAR.SYNC.DEFER_BLOCKING 0x0 ;  /* 0x0000000000007b1d */ /* 0x000fec0000010000 */
[----:B------:R-:W-:Y:S05]  /*0ae0*/  EXIT ;  /* 0x000000000000794d */ /* 0x000fea0003800000 */
.L_x_5:
[----:B------:R-:W-:-:S00]  /*0af0*/  BRA `(.L_x_5) ;  /* 0xfffffffc00fc7947 */ /* 0x000fc0000383ffff */
[----:B------:R-:W-:-:S00]  /*0b00*/  NOP ;  /* 0x0000000000007918 */ /* 0x000fc00000000000 */
[----:B------:R-:W-:-:S00]  /*0b10*/  NOP ;  /* 0x0000000000007918 */ /* 0x000fc00000000000 */
[----:B------:R-:W-:-:S00]  /*0b20*/  NOP ;  /* 0x0000000000007918 */ /* 0x000fc00000000000 */
[----:B------:R-:W-:-:S00]  /*0b30*/  NOP ;  /* 0x0000000000007918 */ /* 0x000fc00000000000 */
[----:B------:R-:W-:-:S00]  /*0b40*/  NOP ;  /* 0x0000000000007918 */ /* 0x000fc00000000000 */
[----:B------:R-:W-:-:S00]  /*0b50*/  NOP ;  /* 0x0000000000007918 */ /* 0x000fc00000000000 */
[----:B------:R-:W-:-:S00]  /*0b60*/  NOP ;  /* 0x0000000000007918 */ /* 0x000fc00000000000 */
[----:B------:R-:W-:-:S00]  /*0b70*/  NOP ;  /* 0x0000000000007918 */ /* 0x000fc00000000000 */
.L_x_6:


//--------------------- .nv.shared._Z11life_kernelPiS_ii --------------------------
	.section	.nv.shared._Z11life_kernelPiS_ii,"aw",@nobits
	.sectionflags	@""
	.align	4
.nv.shared._Z11life_kernelPiS_ii:
	.zero		5648


//--------------------- .nv.shared.reserved.0     --------------------------
	.section	.nv.shared.reserved.0,"aw",@nobits
	.weak		__nv_reservedSMEM_offset_0_alias
	.size		__nv_reservedSMEM_offset_0_alias, 0, 64
	.other		__nv_reservedSMEM_offset_0_alias,@"STO_CUDA_RESERVED_SHARED STV_DEFAULT"
__nv_reservedSMEM_offset_0_alias:
	.zero		0
	.zero		64


//--------------------- .nv.constant0._Z11life_kernelPiS_ii --------------------------
	.section	.nv.constant0._Z11life_kernelPiS_ii,"a",@progbits
	.sectionflags	@""
	.align	4
.nv.constant0._Z11life_kernelPiS_ii:
	.zero		920


//--------------------- SYMBOLS --------------------------

	.type		.nv.reservedSmem.offset0,@object
	.size		.nv.reservedSmem.offset0,0x4
	.type		.nv.reservedSmem.cap,@object
	.size		.nv.reservedSmem.cap,0x4
